	.headerflags	@"EF_CUDA_TEXMODE_UNIFIED EF_CUDA_64BIT_ADDRESS EF_CUDA_ACCELERATORS EF_CUDA_SM90 EF_CUDA_VIRTUAL_SM(EF_CUDA_SM90)"
	.elftype	@"ET_EXEC"


//--------------------- .nv.info                  --------------------------
	.section	.nv.info,"",@"SHT_CUDA_INFO"
	.align	4


	//----- nvinfo : EIATTR_REGCOUNT
	.align		4
        /*0000*/ 	.byte	0x04, 0x2f
        /*0002*/ 	.short	(.L_3 - .L_2)
	.align		4
.L_2:
        /*0004*/ 	.word	index@(triton_poi_fused__native_batch_norm_legit_no_training_convolution_relu_112)
        /*0008*/ 	.word	0x0000001a


	//----- nvinfo : EIATTR_MIN_STACK_SIZE
	.align		4
.L_3:
        /*000c*/ 	.byte	0x04, 0x12
        /*000e*/ 	.short	(.L_5 - .L_4)
	.align		4
.L_4:
        /*0010*/ 	.word	index@(triton_poi_fused__native_batch_norm_legit_no_training_convolution_relu_112)
        /*0014*/ 	.word	0x00000000


	//----- nvinfo : EIATTR_FRAME_SIZE
	.align		4
.L_5:
        /*0018*/ 	.byte	0x04, 0x11
        /*001a*/ 	.short	(.L_7 - .L_6)
	.align		4
.L_6:
        /*001c*/ 	.word	index@(triton_poi_fused__native_batch_norm_legit_no_training_convolution_relu_112)
        /*0020*/ 	.word	0x00000000


	//----- nvinfo : EIATTR_MIN_STACK_SIZE
	.align		4
.L_7:
        /*0024*/ 	.byte	0x04, 0x12
        /*0026*/ 	.short	(.L_9 - .L_8)
	.align		4
.L_8:
        /*0028*/ 	.word	index@(triton_poi_fused__native_batch_norm_legit_no_training_convolution_relu_112)
        /*002c*/ 	.word	0x00000000
.L_9:


//--------------------- .nv.info.triton_poi_fused__native_batch_norm_legit_no_training_convolution_relu_112 --------------------------
	.section	.nv.info.triton_poi_fused__native_batch_norm_legit_no_training_convolution_relu_112,"",@"SHT_CUDA_INFO"
	.sectionflags	@""
	.align	4


	//----- nvinfo : EIATTR_CUDA_API_VERSION
	.align		4
        /*0000*/ 	.byte	0x04, 0x37
        /*0002*/ 	.short	(.L_11 - .L_10)
.L_10:
        /*0004*/ 	.word	0x0000007c


	//----- nvinfo : EIATTR_KPARAM_INFO
	.align		4
.L_11:
        /*0008*/ 	.byte	0x04, 0x17
        /*000a*/ 	.short	(.L_13 - .L_12)
.L_12:
        /*000c*/ 	.word	0x00000000
        /*0010*/ 	.short	0x0007
        /*0012*/ 	.short	0x0038
        /*0014*/ 	.byte	0x00, 0xf0, 0x11, 0x00


	//----- nvinfo : EIATTR_KPARAM_INFO
	.align		4
.L_13:
        /*0018*/ 	.byte	0x04, 0x17
        /*001a*/ 	.short	(.L_15 - .L_14)
.L_14:
        /*001c*/ 	.word	0x00000000
        /*0020*/ 	.short	0x0006
        /*0022*/ 	.short	0x0030
        /*0024*/ 	.byte	0x00, 0xf4, 0x21, 0x00


	//----- nvinfo : EIATTR_KPARAM_INFO
	.align		4
.L_15:
        /*0028*/ 	.byte	0x04, 0x17
        /*002a*/ 	.short	(.L_17 - .L_16)
.L_16:
        /*002c*/ 	.word	0x00000000
        /*0030*/ 	.short	0x0005
        /*0032*/ 	.short	0x0028
        /*0034*/ 	.byte	0x00, 0xf4, 0x21, 0x00


	//----- nvinfo : EIATTR_KPARAM_INFO
	.align		4
.L_17:
        /*0038*/ 	.byte	0x04, 0x17
        /*003a*/ 	.short	(.L_19 - .L_18)
.L_18:
        /*003c*/ 	.word	0x00000000
        /*0040*/ 	.short	0x0004
        /*0042*/ 	.short	0x0020
        /*0044*/ 	.byte	0x00, 0xf4, 0x21, 0x00


	//----- nvinfo : EIATTR_KPARAM_INFO
	.align		4
.L_19:
        /*0048*/ 	.byte	0x04, 0x17
        /*004a*/ 	.short	(.L_21 - .L_20)
.L_20:
        /*004c*/ 	.word	0x00000000
        /*0050*/ 	.short	0x0003
        /*0052*/ 	.short	0x0018
        /*0054*/ 	.byte	0x00, 0xf4, 0x21, 0x00


	//----- nvinfo : EIATTR_KPARAM_INFO
	.align		4
.L_21:
        /*0058*/ 	.byte	0x04, 0x17
        /*005a*/ 	.short	(.L_23 - .L_22)
.L_22:
        /*005c*/ 	.word	0x00000000
        /*0060*/ 	.short	0x0002
        /*0062*/ 	.short	0x0010
        /*0064*/ 	.byte	0x00, 0xf4, 0x21, 0x00


	//----- nvinfo : EIATTR_KPARAM_INFO
	.align		4
.L_23:
        /*0068*/ 	.byte	0x04, 0x17
        /*006a*/ 	.short	(.L_25 - .L_24)
.L_24:
        /*006c*/ 	.word	0x00000000
        /*0070*/ 	.short	0x0001
        /*0072*/ 	.short	0x0008
        /*0074*/ 	.byte	0x00, 0xf4, 0x21, 0x00


	//----- nvinfo : EIATTR_KPARAM_INFO
	.align		4
.L_25:
        /*0078*/ 	.byte	0x04, 0x17
        /*007a*/ 	.short	(.L_27 - .L_26)
.L_26:
        /*007c*/ 	.word	0x00000000
        /*0080*/ 	.short	0x0000
        /*0082*/ 	.short	0x0000
        /*0084*/ 	.byte	0x00, 0xf4, 0x21, 0x00


	//----- nvinfo : EIATTR_SPARSE_MMA_MASK
	.align		4
.L_27:
        /*0088*/ 	.byte	0x03, 0x50
        /*008a*/ 	.short	0x0000


	//----- nvinfo : EIATTR_MAXREG_COUNT
	.align		4
        /*008c*/ 	.byte	0x03, 0x1b
        /*008e*/ 	.short	0x00ff


	//----- nvinfo : EIATTR_EXIT_INSTR_OFFSETS
	.align		4
        /*0090*/ 	.byte	0x04, 0x1c
        /*0092*/ 	.short	(.L_29 - .L_28)


	//   ....[0]....
.L_28:
        /*0094*/ 	.word	0x00000510


	//   ....[1]....
        /*0098*/ 	.word	0x00000530


	//----- nvinfo : EIATTR_REQNTID
	.align		4
.L_29:
        /*009c*/ 	.byte	0x04, 0x10
        /*009e*/ 	.short	(.L_31 - .L_30)
.L_30:
        /*00a0*/ 	.word	0x00000080
        /*00a4*/ 	.word	0x00000001
        /*00a8*/ 	.word	0x00000001


	//----- nvinfo : EIATTR_CBANK_PARAM_SIZE
	.align		4
.L_31:
        /*00ac*/ 	.byte	0x03, 0x19
        /*00ae*/ 	.short	0x003c


	//----- nvinfo : EIATTR_PARAM_CBANK
	.align		4
        /*00b0*/ 	.byte	0x04, 0x0a
        /*00b2*/ 	.short	(.L_33 - .L_32)
	.align		4
.L_32:
        /*00b4*/ 	.word	index@(.nv.constant0.triton_poi_fused__native_batch_norm_legit_no_training_convolution_relu_112)
        /*00b8*/ 	.short	0x0210
        /*00ba*/ 	.short	0x003c


	//----- nvinfo : EIATTR_SW_WAR
	.align		4
.L_33:
        /*00bc*/ 	.byte	0x04, 0x36
        /*00be*/ 	.short	(.L_35 - .L_34)
.L_34:
        /*00c0*/ 	.word	0x00000008
.L_35:


//--------------------- .nv.callgraph             --------------------------
	.section	.nv.callgraph,"",@"SHT_CUDA_CALLGRAPH"
	.align	4
	.sectionentsize	8
	.align		4
        /*0000*/ 	.word	0x00000000
	.align		4
        /*0004*/ 	.word	0xffffffff
	.align		4
        /*0008*/ 	.word	0x00000000
	.align		4
        /*000c*/ 	.word	0xfffffffe
	.align		4
        /*0010*/ 	.word	0x00000000
	.align		4
        /*0014*/ 	.word	0xfffffffd
	.align		4
        /*0018*/ 	.word	0x00000000
	.align		4
        /*001c*/ 	.word	0xfffffffc


//--------------------- .nv.constant4             --------------------------
	.section	.nv.constant4,"a",@progbits
	.align	8
	.align		8
.nv.constant4:
        /*0000*/ 	.dword	_$_str
	.align		8
        /*0008*/ 	.dword	_$_str_$_2


//--------------------- .text.triton_poi_fused__native_batch_norm_legit_no_training_convolution_relu_112 --------------------------
	.section	.text.triton_poi_fused__native_batch_norm_legit_no_training_convolution_relu_112,"ax",@progbits
	.align	128
        .global         triton_poi_fused__native_batch_norm_legit_no_training_convolution_relu_112
        .type           triton_poi_fused__native_batch_norm_legit_no_training_convolution_relu_112,@function
        .size           triton_poi_fused__native_batch_norm_legit_no_training_convolution_relu_112,(.L_x_1 - triton_poi_fused__native_batch_norm_legit_no_training_convolution_relu_112)
        .other          triton_poi_fused__native_batch_norm_legit_no_training_convolution_relu_112,@"STO_CUDA_ENTRY STV_DEFAULT"
triton_poi_fused__native_batch_norm_legit_no_training_convolution_relu_112:
.text.triton_poi_fused__native_batch_norm_legit_no_training_convolution_relu_112:
[----:B------:R-:W0:Y:S01]  /*0000*/  LDC R1, c[0x0][0x28] ;  /* 0x00000a00ff017b82 */ /* 0x000e220000000800 */
[----:B------:R-:W1:Y:S01]  /*0010*/  S2R R0, SR_TID.X ;  /* 0x0000000000007919 */ /* 0x000e620000002100 */
[----:B------:R-:W-:Y:S01]  /*0020*/  CS2R R16, SRZ ;  /* 0x0000000000107805 */ /* 0x000fe2000001ff00 */
[----:B------:R-:W-:-:S05]  /*0030*/  ULDC.64 UR4, c[0x0][0x208] ;  /* 0x0000820000047ab9 */ /* 0x000fca0000000a00 */
[----:B------:R-:W2:Y:S01]  /*0040*/  LDC.64 R14, c[0x0][0x218] ;  /* 0x00008600ff0e7b82 */ /* 0x000ea20000000a00 */
[----:B------:R-:W3:Y:S07]  /*0050*/  S2R R5, SR_CTAID.X ;  /* 0x0000000000057919 */ /* 0x000eee0000002500 */
[----:B------:R-:W4:Y:S08]  /*0060*/  LDC.64 R22, c[0x0][0x210] ;  /* 0x00008400ff167b82 */ /* 0x000f300000000a00 */
[----:B------:R-:W5:Y:S08]  /*0070*/  LDC.64 R20, c[0x0][0x220] ;  /* 0x00008800ff147b82 */ /* 0x000f700000000a00 */
[----:B------:R-:W2:Y:S01]  /*0080*/  LDC.64 R8, c[0x0][0x230] ;  /* 0x00008c00ff087b82 */ /* 0x000ea20000000a00 */
[----:B-1----:R-:W-:-:S07]  /*0090*/  IMAD.SHL.U32 R0, R0, 0x2, RZ ;  /* 0x0000000200007824 */ /* 0x002fce00078e00ff */
[----:B------:R-:W1:Y:S01]  /*00a0*/  LDC.64 R6, c[0x0][0x238] ;  /* 0x00008e00ff067b82 */ /* 0x000e620000000a00 */
[----:B---3--:R-:W-:Y:S02]  /*00b0*/  SHF.R.S32.HI R3, RZ, 0x17, R5 ;  /* 0x00000017ff037819 */ /* 0x008fe40000011405 */
[----:B------:R-:W-:Y:S02]  /*00c0*/  LOP3.LUT R0, R0, 0xfe, RZ, 0xc0, !PT ;  /* 0x000000fe00007812 */ /* 0x000fe400078ec0ff */
[----:B------:R-:W-:-:S03]  /*00d0*/  SGXT R3, R3, 0x1 ;  /* 0x000000010303781a */ /* 0x000fc60000000200 */
[----:B------:R-:W-:Y:S02]  /*00e0*/  IMAD R0, R5, 0x100, R0 ;  /* 0x0000010005007824 */ /* 0x000fe400078e0200 */
[----:B------:R-:W3:Y:S03]  /*00f0*/  LDC.64 R4, c[0x0][0x228] ;  /* 0x00008a00ff047b82 */ /* 0x000ee60000000a00 */
[----:B------:R-:W-:Y:S02]  /*0100*/  LEA.HI R3, R3, R0, RZ, 0x2 ;  /* 0x0000000003037211 */ /* 0x000fe400078f10ff */
[----:B------:R-:W-:Y:S02]  /*0110*/  ISETP.GE.AND P0, PT, R0, 0x100, PT ;  /* 0x000001000000780c */ /* 0x000fe40003f06270 */
[--C-:B------:R-:W-:Y:S02]  /*0120*/  SHF.R.S32.HI R19, RZ, 0x2, R3.reuse ;  /* 0x00000002ff137819 */ /* 0x100fe40000011403 */
[----:B------:R-:W-:-:S04]  /*0130*/  SHF.R.S32.HI R2, RZ, 0x1f, R3 ;  /* 0x0000001fff027819 */ /* 0x000fc80000011403 */
[----:B------:R-:W-:-:S04]  /*0140*/  LEA.HI R2, R2, R19, RZ, 0x4 ;  /* 0x0000001302027211 */ /* 0x000fc800078f20ff */
[----:B------:R-:W-:-:S04]  /*0150*/  LOP3.LUT R2, R2, 0xfffffff0, RZ, 0xc0, !PT ;  /* 0xfffffff002027812 */ /* 0x000fc800078ec0ff */
[----:B------:R-:W-:-:S05]  /*0160*/  IADD3 R19, R19, -R2, RZ ;  /* 0x8000000213137210 */ /* 0x000fca0007ffe0ff */
[----:B---3--:R-:W-:-:S05]  /*0170*/  IMAD.WIDE R4, R19, 0x4, R4 ;  /* 0x0000000413047825 */ /* 0x008fca00078e0204 */
[----:B------:R-:W3:Y:S04]  /*0180*/  @!P0 LDG.E.EL R16, desc[UR4][R4.64] ;  /* 0x0000000404108981 */ /* 0x000ee8000c2e1900 */
[----:B------:R4:W3:Y:S01]  /*0190*/  @!P0 LDG.E.EL R17, desc[UR4][R4.64] ;  /* 0x0000000404118981 */ /* 0x0008e2000c2e1900 */
[----:B------:R-:W-:Y:S02]  /*01a0*/  CS2R R12, SRZ ;  /* 0x00000000000c7805 */ /* 0x000fe4000001ff00 */
[----:B------:R-:W-:Y:S02]  /*01b0*/  CS2R R10, SRZ ;  /* 0x00000000000a7805 */ /* 0x000fe4000001ff00 */
[----:B------:R-:W-:Y:S01]  /*01c0*/  CS2R R2, SRZ ;  /* 0x0000000000027805 */ /* 0x000fe2000001ff00 */
[----:B--2---:R-:W-:-:S05]  /*01d0*/  IMAD.WIDE R14, R19, 0x4, R14 ;  /* 0x00000004130e7825 */ /* 0x004fca00078e020e */
[----:B------:R-:W2:Y:S01]  /*01e0*/  @!P0 LDG.E.EL R13, desc[UR4][R14.64] ;  /* 0x000000040e0d8981 */ /* 0x000ea2000c2e1900 */
[----:B----4-:R-:W-:-:S03]  /*01f0*/  IMAD.WIDE R4, R0, 0x4, R22 ;  /* 0x0000000400047825 */ /* 0x010fc600078e0216 */
[----:B------:R-:W4:Y:S01]  /*0200*/  @!P0 LDG.E.EL R10, desc[UR4][R14.64] ;  /* 0x000000040e0a8981 */ /* 0x000f22000c2e1900 */
[----:B-----5:R-:W-:-:S03]  /*0210*/  IMAD.WIDE R22, R19, 0x4, R20 ;  /* 0x0000000413167825 */ /* 0x020fc600078e0214 */
[----:B------:R-:W2:Y:S01]  /*0220*/  @!P0 LDG.E.64 R2, desc[UR4][R4.64] ;  /* 0x0000000404028981 */ /* 0x000ea2000c1e1b00 */
[C---:B0-----:R-:W-:Y:S01]  /*0230*/  IMAD.WIDE R8, R19.reuse, 0x4, R8 ;  /* 0x0000000413087825 */ /* 0x041fe200078e0208 */
[----:B------:R-:W-:Y:S02]  /*0240*/  CS2R R20, SRZ ;  /* 0x0000000000147805 */ /* 0x000fe4000001ff00 */
[----:B------:R-:W5:Y:S01]  /*0250*/  @!P0 LDG.E.EL R11, desc[UR4][R22.64] ;  /* 0x00000004160b8981 */ /* 0x000f62000c2e1900 */
[----:B-1----:R-:W-:Y:S01]  /*0260*/  IMAD.WIDE R6, R19, 0x4, R6 ;  /* 0x0000000413067825 */ /* 0x002fe200078e0206 */
[----:B------:R-:W-:Y:S02]  /*0270*/  CS2R R18, SRZ ;  /* 0x0000000000127805 */ /* 0x000fe4000001ff00 */
[----:B------:R-:W2:Y:S04]  /*0280*/  @!P0 LDG.E.EL R12, desc[UR4][R22.64] ;  /* 0x00000004160c8981 */ /* 0x000ea8000c2e1900 */
[----:B------:R-:W2:Y:S04]  /*0290*/  @!P0 LDG.E.EL R20, desc[UR4][R8.64] ;  /* 0x0000000408148981 */ /* 0x000ea8000c2e1900 */
[----:B------:R0:W2:Y:S04]  /*02a0*/  @!P0 LDG.E.EL R21, desc[UR4][R8.64] ;  /* 0x0000000408158981 */ /* 0x0000a8000c2e1900 */
[----:B------:R-:W2:Y:S04]  /*02b0*/  @!P0 LDG.E.EL R19, desc[UR4][R6.64] ;  /* 0x0000000406138981 */ /* 0x000ea8000c2e1900 */
[----:B------:R1:W2:Y:S01]  /*02c0*/  @!P0 LDG.E.EL R18, desc[UR4][R6.64] ;  /* 0x0000000406128981 */ /* 0x0002a2000c2e1900 */
[----:B0-----:R-:W-:Y:S01]  /*02d0*/  HFMA2.MMA R8, -RZ, RZ, 1.625, 0 ;  /* 0x3e800000ff087435 */ /* 0x001fe200000001ff */
[----:B-1----:R-:W0:Y:S02]  /*02e0*/  LDC.64 R6, c[0x0][0x240] ;  /* 0x00009000ff067b82 */ /* 0x002e240000000a00 */
[----:B0-----:R-:W-:-:S04]  /*02f0*/  IMAD.WIDE R6, R0, 0x4, R6 ;  /* 0x0000000400067825 */ /* 0x001fc800078e0206 */
[----:B---3--:R-:W-:Y:S01]  /*0300*/  FADD R16, R16, 9.9999997473787516356e-06 ;  /* 0x3727c5ac10107421 */ /* 0x008fe20000000000 */
[----:B------:R-:W-:-:S03]  /*0310*/  FADD R17, R17, 9.9999997473787516356e-06 ;  /* 0x3727c5ac11117421 */ /* 0x000fc60000000000 */
[----:B------:R-:W0:Y:S08]  /*0320*/  MUFU.SQRT R14, R16 ;  /* 0x00000010000e7308 */ /* 0x000e300000002000 */
[----:B------:R-:W1:Y:S01]  /*0330*/  MUFU.SQRT R15, R17 ;  /* 0x00000011000f7308 */ /* 0x000e620000002000 */
[C---:B0-----:R-:W-:Y:S02]  /*0340*/  FSETP.GT.AND P1, PT, R14.reuse, 8.50705917302346158658e+37, PT ;  /* 0x7e8000000e00780b */ /* 0x041fe40003f24000 */
[----:B------:R-:W-:-:S02]  /*0350*/  FSETP.GEU.AND P3, PT, R14, 1.175494350822287508e-38, PT ;  /* 0x008000000e00780b */ /* 0x000fc40003f6e000 */
[C---:B-1----:R-:W-:Y:S02]  /*0360*/  FSETP.GT.AND P2, PT, R15.reuse, 8.50705917302346158658e+37, PT ;  /* 0x7e8000000f00780b */ /* 0x042fe40003f44000 */
[----:B------:R-:W-:-:S07]  /*0370*/  FSETP.GEU.AND P4, PT, R15, 1.175494350822287508e-38, PT ;  /* 0x008000000f00780b */ /* 0x000fce0003f8e000 */
[----:B------:R-:W-:-:S04]  /*0380*/  @P1 FMUL R14, R14, 0.25 ;  /* 0x3e8000000e0e1820 */ /* 0x000fc80000400000 */
[----:B------:R-:W-:Y:S01]  /*0390*/  @!P3 FMUL R14, R14, 16777216 ;  /* 0x4b8000000e0eb820 */ /* 0x000fe20000400000 */
[----:B------:R-:W-:-:S04]  /*03a0*/  @P2 FMUL R15, R15, 0.25 ;  /* 0x3e8000000f0f2820 */ /* 0x000fc80000400000 */
[----:B------:R-:W-:Y:S01]  /*03b0*/  @!P4 FMUL R15, R15, 16777216 ;  /* 0x4b8000000f0fc820 */ /* 0x000fe20000400000 */
[----:B------:R-:W0:Y:S01]  /*03c0*/  MUFU.RCP R14, R14 ;  /* 0x0000000e000e7308 */ /* 0x000e220000001000 */
[----:B------:R-:W-:-:S07]  /*03d0*/  FSEL R9, R8, 1, P1 ;  /* 0x3f80000008097808 */ /* 0x000fce0000800000 */
[----:B------:R-:W1:Y:S01]  /*03e0*/  MUFU.RCP R15, R15 ;  /* 0x0000000f000f7308 */ /* 0x000e620000001000 */
[----:B------:R-:W-:Y:S01]  /*03f0*/  FSEL R8, R8, 1, P2 ;  /* 0x3f80000008087808 */ /* 0x000fe20001000000 */
[----:B------:R-:W-:Y:S01]  /*0400*/  @!P3 FMUL R9, R9, 16777216 ;  /* 0x4b8000000909b820 */ /* 0x000fe20000400000 */
[----:B--2---:R-:W-:Y:S01]  /*0410*/  FADD R2, R13, R2 ;  /* 0x000000020d027221 */ /* 0x004fe20000000000 */
[----:B----4-:R-:W-:Y:S02]  /*0420*/  FADD R3, R10, R3 ;  /* 0x000000030a037221 */ /* 0x010fe40000000000 */
[----:B------:R-:W-:Y:S01]  /*0430*/  @!P4 FMUL R8, R8, 16777216 ;  /* 0x4b8000000808c820 */ /* 0x000fe20000400000 */
[----:B0-----:R-:W-:Y:S01]  /*0440*/  FMUL R14, R14, R9 ;  /* 0x000000090e0e7220 */ /* 0x001fe20000400000 */
[----:B-----5:R-:W-:Y:S01]  /*0450*/  FADD R11, R2, -R11 ;  /* 0x8000000b020b7221 */ /* 0x020fe20000000000 */
[----:B------:R-:W-:Y:S01]  /*0460*/  FADD R12, R3, -R12 ;  /* 0x8000000c030c7221 */ /* 0x000fe20000000000 */
[----:B-1----:R-:W-:-:S02]  /*0470*/  FMUL R9, R15, R8 ;  /* 0x000000080f097220 */ /* 0x002fc40000400000 */
[----:B------:R-:W-:Y:S02]  /*0480*/  FMUL R14, R11, R14 ;  /* 0x0000000e0b0e7220 */ /* 0x000fe40000400000 */
[----:B------:R-:W-:Y:S02]  /*0490*/  FMUL R9, R12, R9 ;  /* 0x000000090c097220 */ /* 0x000fe40000400000 */
[----:B------:R-:W-:Y:S02]  /*04a0*/  FFMA R14, R14, R20, R19 ;  /* 0x000000140e0e7223 */ /* 0x000fe40000000013 */
[----:B------:R-:W-:Y:S01]  /*04b0*/  FFMA R9, R9, R21, R18 ;  /* 0x0000001509097223 */ /* 0x000fe20000000012 */
[----:B------:R0:W-:Y:S02]  /*04c0*/  @!P0 STG.E.64 desc[UR4][R4.64], R2 ;  /* 0x0000000204008986 */ /* 0x0001e4000c101b04 */
[----:B------:R-:W-:Y:S02]  /*04d0*/  FSETP.GEU.AND P1, PT, R14, RZ, PT ;  /* 0x000000ff0e00720b */ /* 0x000fe40003f2e000 */
[----:B------:R-:W-:-:S02]  /*04e0*/  FSETP.GEU.AND P2, PT, R9, RZ, PT ;  /* 0x000000ff0900720b */ /* 0x000fc40003f4e000 */
[----:B------:R-:W-:Y:S02]  /*04f0*/  FSEL R8, R14, RZ, P1 ;  /* 0x000000ff0e087208 */ /* 0x000fe40000800000 */
[----:B------:R-:W-:Y:S01]  /*0500*/  FSEL R9, R9, RZ, P2 ;  /* 0x000000ff09097208 */ /* 0x000fe20001000000 */
[----:B0-----:R-:W-:Y:S08]  /*0510*/  @P0 EXIT ;  /* 0x000000000000094d */ /* 0x001ff00003800000 */
[----:B------:R-:W-:Y:S01]  /*0520*/  STG.E.64 desc[UR4][R6.64], R8 ;  /* 0x0000000806007986 */ /* 0x000fe2000c101b04 */
[----:B------:R-:W-:Y:S05]  /*0530*/  EXIT ;  /* 0x000000000000794d */ /* 0x000fea0003800000 */
.L_x_0:
[----:B------:R-:W-:-:S00]  /*0540*/  BRA `(.L_x_0) ;  /* 0xfffffffc00fc7947 */ /* 0x000fc0000383ffff */
[----:B------:R-:W-:-:S00]  /*0550*/  NOP ;  /* 0x0000000000007918 */ /* 0x000fc00000000000 */
        /* <DEDUP_REMOVED lines=10> */
.L_x_1:


//--------------------- .nv.global.init           --------------------------
	.section	.nv.global.init,"aw",@progbits
.nv.global.init:
	.type		_$_str,@object
	.size		_$_str,(_$_str_$_2 - _$_str)
_$_str:
        /*0000*/ 	.byte	0x5f, 0x5f, 0x43, 0x55, 0x44, 0x41, 0x5f, 0x46, 0x54, 0x5a, 0x00
	.type		_$_str_$_2,@object
	.size		_$_str_$_2,(.L_1 - _$_str_$_2)
_$_str_$_2:
        /*000b*/ 	.byte	0x5f, 0x5f, 0x43, 0x55, 0x44, 0x41, 0x5f, 0x50, 0x52, 0x45, 0x43, 0x5f, 0x53, 0x51, 0x52, 0x54
        /*001b*/ 	.byte	0x00
.L_1:


//--------------------- .nv.constant0.triton_poi_fused__native_batch_norm_legit_no_training_convolution_relu_112 --------------------------
	.section	.nv.constant0.triton_poi_fused__native_batch_norm_legit_no_training_convolution_relu_112,"a",@progbits
	.sectionflags	@""
	.align	4
.nv.constant0.triton_poi_fused__native_batch_norm_legit_no_training_convolution_relu_112:
	.zero		588
